	.headerflags	@"EF_CUDA_TEXMODE_UNIFIED EF_CUDA_64BIT_ADDRESS EF_CUDA_ACCELERATORS EF_CUDA_SM90 EF_CUDA_VIRTUAL_SM(EF_CUDA_SM90)"
	.elftype	@"ET_EXEC"


//--------------------- .nv.info                  --------------------------
	.section	.nv.info,"",@"SHT_CUDA_INFO"
	.align	4


	//----- nvinfo : EIATTR_REGCOUNT
	.align		4
        /*0000*/ 	.byte	0x04, 0x2f
        /*0002*/ 	.short	(.L_3 - .L_2)
	.align		4
.L_2:
        /*0004*/ 	.word	index@(triton_poi_fused_div_2)
        /*0008*/ 	.word	0x0000001a


	//----- nvinfo : EIATTR_MIN_STACK_SIZE
	.align		4
.L_3:
        /*000c*/ 	.byte	0x04, 0x12
        /*000e*/ 	.short	(.L_5 - .L_4)
	.align		4
.L_4:
        /*0010*/ 	.word	index@(triton_poi_fused_div_2)
        /*0014*/ 	.word	0x00000000


	//----- nvinfo : EIATTR_FRAME_SIZE
	.align		4
.L_5:
        /*0018*/ 	.byte	0x04, 0x11
        /*001a*/ 	.short	(.L_7 - .L_6)
	.align		4
.L_6:
        /*001c*/ 	.word	index@(triton_poi_fused_div_2)
        /*0020*/ 	.word	0x00000000


	//----- nvinfo : EIATTR_MIN_STACK_SIZE
	.align		4
.L_7:
        /*0024*/ 	.byte	0x04, 0x12
        /*0026*/ 	.short	(.L_9 - .L_8)
	.align		4
.L_8:
        /*0028*/ 	.word	index@(triton_poi_fused_div_2)
        /*002c*/ 	.word	0x00000000
.L_9:


//--------------------- .nv.info.triton_poi_fused_div_2 --------------------------
	.section	.nv.info.triton_poi_fused_div_2,"",@"SHT_CUDA_INFO"
	.sectionflags	@""
	.align	4


	//----- nvinfo : EIATTR_CUDA_API_VERSION
	.align		4
        /*0000*/ 	.byte	0x04, 0x37
        /*0002*/ 	.short	(.L_11 - .L_10)
.L_10:
        /*0004*/ 	.word	0x0000007c


	//----- nvinfo : EIATTR_KPARAM_INFO
	.align		4
.L_11:
        /*0008*/ 	.byte	0x04, 0x17
        /*000a*/ 	.short	(.L_13 - .L_12)
.L_12:
        /*000c*/ 	.word	0x00000000
        /*0010*/ 	.short	0x0002
        /*0012*/ 	.short	0x0010
        /*0014*/ 	.byte	0x00, 0xf0, 0x11, 0x00


	//----- nvinfo : EIATTR_KPARAM_INFO
	.align		4
.L_13:
        /*0018*/ 	.byte	0x04, 0x17
        /*001a*/ 	.short	(.L_15 - .L_14)
.L_14:
        /*001c*/ 	.word	0x00000000
        /*0020*/ 	.short	0x0001
        /*0022*/ 	.short	0x0008
        /*0024*/ 	.byte	0x00, 0xf4, 0x21, 0x00


	//----- nvinfo : EIATTR_KPARAM_INFO
	.align		4
.L_15:
        /*0028*/ 	.byte	0x04, 0x17
        /*002a*/ 	.short	(.L_17 - .L_16)
.L_16:
        /*002c*/ 	.word	0x00000000
        /*0030*/ 	.short	0x0000
        /*0032*/ 	.short	0x0000
        /*0034*/ 	.byte	0x00, 0xf4, 0x21, 0x00


	//----- nvinfo : EIATTR_SPARSE_MMA_MASK
	.align		4
.L_17:
        /*0038*/ 	.byte	0x03, 0x50
        /*003a*/ 	.short	0x0000


	//----- nvinfo : EIATTR_MAXREG_COUNT
	.align		4
        /*003c*/ 	.byte	0x03, 0x1b
        /*003e*/ 	.short	0x00ff


	//----- nvinfo : EIATTR_EXIT_INSTR_OFFSETS
	.align		4
        /*0040*/ 	.byte	0x04, 0x1c
        /*0042*/ 	.short	(.L_19 - .L_18)


	//   ....[0]....
.L_18:
        /*0044*/ 	.word	0x00000440


	//   ....[1]....
        /*0048*/ 	.word	0x00000460


	//----- nvinfo : EIATTR_REQNTID
	.align		4
.L_19:
        /*004c*/ 	.byte	0x04, 0x10
        /*004e*/ 	.short	(.L_21 - .L_20)
.L_20:
        /*0050*/ 	.word	0x00000020
        /*0054*/ 	.word	0x00000001
        /*0058*/ 	.word	0x00000001


	//----- nvinfo : EIATTR_CBANK_PARAM_SIZE
	.align		4
.L_21:
        /*005c*/ 	.byte	0x03, 0x19
        /*005e*/ 	.short	0x0014


	//----- nvinfo : EIATTR_PARAM_CBANK
	.align		4
        /*0060*/ 	.byte	0x04, 0x0a
        /*0062*/ 	.short	(.L_23 - .L_22)
	.align		4
.L_22:
        /*0064*/ 	.word	index@(.nv.constant0.triton_poi_fused_div_2)
        /*0068*/ 	.short	0x0210
        /*006a*/ 	.short	0x0014


	//----- nvinfo : EIATTR_SW_WAR
	.align		4
.L_23:
        /*006c*/ 	.byte	0x04, 0x36
        /*006e*/ 	.short	(.L_25 - .L_24)
.L_24:
        /*0070*/ 	.word	0x00000008
.L_25:


//--------------------- .nv.callgraph             --------------------------
	.section	.nv.callgraph,"",@"SHT_CUDA_CALLGRAPH"
	.align	4
	.sectionentsize	8
	.align		4
        /*0000*/ 	.word	0x00000000
	.align		4
        /*0004*/ 	.word	0xffffffff
	.align		4
        /*0008*/ 	.word	0x00000000
	.align		4
        /*000c*/ 	.word	0xfffffffe
	.align		4
        /*0010*/ 	.word	0x00000000
	.align		4
        /*0014*/ 	.word	0xfffffffd
	.align		4
        /*0018*/ 	.word	0x00000000
	.align		4
        /*001c*/ 	.word	0xfffffffc


//--------------------- .nv.constant4             --------------------------
	.section	.nv.constant4,"a",@progbits
	.align	8
	.align		8
.nv.constant4:
        /*0000*/ 	.dword	_$_str
	.align		8
        /*0008*/ 	.dword	_$_str_$_2


//--------------------- .text.triton_poi_fused_div_2 --------------------------
	.section	.text.triton_poi_fused_div_2,"ax",@progbits
	.align	128
        .global         triton_poi_fused_div_2
        .type           triton_poi_fused_div_2,@function
        .size           triton_poi_fused_div_2,(.L_x_1 - triton_poi_fused_div_2)
        .other          triton_poi_fused_div_2,@"STO_CUDA_ENTRY STV_DEFAULT"
triton_poi_fused_div_2:
.text.triton_poi_fused_div_2:
[----:B------:R-:W0:Y:S02]  /*0000*/  LDC R1, c[0x0][0x28] ;  /* 0x00000a00ff017b82 */ /* 0x000e240000000800 */
[----:B------:R-:W1:Y:S01]  /*0010*/  S2R R0, SR_TID.X ;  /* 0x0000000000007919 */ /* 0x000e620000002100 */
[----:B------:R-:W2:Y:S01]  /*0020*/  LDC.64 R10, c[0x0][0x210] ;  /* 0x00008400ff0a7b82 */ /* 0x000ea20000000a00 */
[----:B------:R-:W-:Y:S01]  /*0030*/  CS2R R16, SRZ ;  /* 0x0000000000107805 */ /* 0x000fe2000001ff00 */
[----:B------:R-:W-:Y:S01]  /*0040*/  ULDC.64 UR4, c[0x0][0x208] ;  /* 0x0000820000047ab9 */ /* 0x000fe20000000a00 */
[----:B------:R-:W3:Y:S01]  /*0050*/  S2R R13, SR_CTAID.X ;  /* 0x00000000000d7919 */ /* 0x000ee20000002500 */
[----:B------:R-:W-:Y:S02]  /*0060*/  CS2R R14, SRZ ;  /* 0x00000000000e7805 */ /* 0x000fe4000001ff00 */
[----:B-1----:R-:W-:Y:S02]  /*0070*/  SHF.L.U32 R0, R0, 0x1, RZ ;  /* 0x0000000100007819 */ /* 0x002fe400000006ff */
[----:B---3--:R-:W-:Y:S02]  /*0080*/  SHF.R.S32.HI R2, RZ, 0x19, R13 ;  /* 0x00000019ff027819 */ /* 0x008fe4000001140d */
[----:B------:R-:W-:-:S02]  /*0090*/  LOP3.LUT R0, R0, 0x3e, RZ, 0xc0, !PT ;  /* 0x0000003e00007812 */ /* 0x000fc400078ec0ff */
[----:B------:R-:W-:Y:S02]  /*00a0*/  SGXT R2, R2, 0x1 ;  /* 0x000000010202781a */ /* 0x000fe40000000200 */
[----:B------:R-:W-:-:S04]  /*00b0*/  LEA R13, R13, R0, 0x6 ;  /* 0x000000000d0d7211 */ /* 0x000fc800078e30ff */
[CC--:B------:R-:W-:Y:S02]  /*00c0*/  LEA.HI R0, R2.reuse, R13.reuse, RZ, 0x2 ;  /* 0x0000000d02007211 */ /* 0x0c0fe400078f10ff */
[-C--:B------:R-:W-:Y:S02]  /*00d0*/  LEA.HI R2, R2, R13.reuse, RZ, 0x4 ;  /* 0x0000000d02027211 */ /* 0x080fe400078f20ff */
[----:B------:R-:W-:Y:S02]  /*00e0*/  LOP3.LUT R0, R0, 0xfffffffc, RZ, 0xc0, !PT ;  /* 0xfffffffc00007812 */ /* 0x000fe400078ec0ff */
[----:B------:R-:W-:Y:S02]  /*00f0*/  LOP3.LUT R2, R2, 0xfffffff0, RZ, 0xc0, !PT ;  /* 0xfffffff002027812 */ /* 0x000fe400078ec0ff */
[----:B------:R-:W-:Y:S02]  /*0100*/  ISETP.GE.AND P0, PT, R13, 0x40, PT ;  /* 0x000000400d00780c */ /* 0x000fe40003f06270 */
[----:B------:R-:W-:-:S05]  /*0110*/  IADD3 R7, R2, R13, -R0 ;  /* 0x0000000d02077210 */ /* 0x000fca0007ffe800 */
[----:B------:R-:W-:Y:S01]  /*0120*/  VIADD R3, R7, 0x4 ;  /* 0x0000000407037836 */ /* 0x000fe20000000000 */
[----:B------:R-:W-:-:S03]  /*0130*/  IADD3 R9, R7, 0x8, RZ ;  /* 0x0000000807097810 */ /* 0x000fc60007ffe0ff */
[----:B--2---:R-:W-:Y:S01]  /*0140*/  IMAD.WIDE R2, R3, 0x4, R10 ;  /* 0x0000000403027825 */ /* 0x004fe200078e020a */
[----:B------:R-:W-:-:S03]  /*0150*/  CS2R R18, SRZ ;  /* 0x0000000000127805 */ /* 0x000fc6000001ff00 */
[C-C-:B------:R-:W-:Y:S01]  /*0160*/  IMAD.WIDE R4, R7.reuse, 0x4, R10.reuse ;  /* 0x0000000407047825 */ /* 0x140fe200078e020a */
[----:B------:R1:W2:Y:S03]  /*0170*/  @!P0 LDG.E.EL.64 R16, desc[UR4][R2.64] ;  /* 0x0000000402108981 */ /* 0x0002a6000c2e1b00 */
[----:B------:R-:W-:Y:S01]  /*0180*/  VIADD R21, R7, 0xc ;  /* 0x0000000c07157836 */ /* 0x000fe20000000000 */
[----:B------:R-:W3:Y:S01]  /*0190*/  @!P0 LDG.E.EL.64 R14, desc[UR4][R4.64] ;  /* 0x00000004040e8981 */ /* 0x000ee2000c2e1b00 */
[----:B------:R-:W-:Y:S01]  /*01a0*/  IMAD.WIDE R6, R9, 0x4, R10 ;  /* 0x0000000409067825 */ /* 0x000fe200078e020a */
[----:B------:R-:W-:-:S03]  /*01b0*/  CS2R R22, SRZ ;  /* 0x0000000000167805 */ /* 0x000fc6000001ff00 */
[--C-:B------:R-:W-:Y:S01]  /*01c0*/  IMAD.WIDE R8, R21, 0x4, R10.reuse ;  /* 0x0000000415087825 */ /* 0x100fe200078e020a */
[----:B------:R-:W4:Y:S04]  /*01d0*/  @!P0 LDG.E.EL.64 R18, desc[UR4][R6.64] ;  /* 0x0000000406128981 */ /* 0x000f28000c2e1b00 */
[----:B------:R-:W5:Y:S01]  /*01e0*/  @!P0 LDG.E.EL.64 R22, desc[UR4][R8.64] ;  /* 0x0000000408168981 */ /* 0x000f62000c2e1b00 */
[----:B------:R-:W-:Y:S01]  /*01f0*/  CS2R R20, SRZ ;  /* 0x0000000000147805 */ /* 0x000fe2000001ff00 */
[----:B-1----:R-:W-:-:S05]  /*0200*/  IMAD.WIDE R2, R13, 0x4, R10 ;  /* 0x000000040d027825 */ /* 0x002fca00078e020a */
[----:B------:R1:W5:Y:S02]  /*0210*/  @!P0 LDG.E.64 R20, desc[UR4][R2.64] ;  /* 0x0000000402148981 */ /* 0x000364000c1e1b00 */
[----:B-1----:R-:W1:Y:S02]  /*0220*/  LDC.64 R2, c[0x0][0x218] ;  /* 0x00008600ff027b82 */ /* 0x002e640000000a00 */
[----:B-1----:R-:W-:-:S04]  /*0230*/  IMAD.WIDE R2, R13, 0x4, R2 ;  /* 0x000000040d027825 */ /* 0x002fc800078e0202 */
[----:B--2---:R-:W-:Y:S01]  /*0240*/  FMUL R11, R16, R16 ;  /* 0x00000010100b7220 */ /* 0x004fe20000400000 */
[----:B------:R-:W-:-:S03]  /*0250*/  FMUL R0, R17, R17 ;  /* 0x0000001111007220 */ /* 0x000fc60000400000 */
[----:B---3--:R-:W-:Y:S01]  /*0260*/  FFMA R11, R14, R14, R11 ;  /* 0x0000000e0e0b7223 */ /* 0x008fe2000000000b */
[----:B------:R-:W-:-:S03]  /*0270*/  FFMA R0, R15, R15, R0 ;  /* 0x0000000f0f007223 */ /* 0x000fc60000000000 */
[----:B----4-:R-:W-:Y:S01]  /*0280*/  FFMA R11, R18, R18, R11 ;  /* 0x00000012120b7223 */ /* 0x010fe2000000000b */
[----:B------:R-:W-:-:S03]  /*0290*/  FFMA R0, R19, R19, R0 ;  /* 0x0000001313007223 */ /* 0x000fc60000000000 */
[----:B-----5:R-:W-:Y:S01]  /*02a0*/  FFMA R11, R22, R22, R11 ;  /* 0x00000016160b7223 */ /* 0x020fe2000000000b */
[----:B------:R-:W-:-:S03]  /*02b0*/  FFMA R0, R23, R23, R0 ;  /* 0x0000001717007223 */ /* 0x000fc60000000000 */
[----:B------:R-:W1:Y:S08]  /*02c0*/  MUFU.SQRT R4, R11 ;  /* 0x0000000b00047308 */ /* 0x000e700000002000 */
[----:B------:R-:W2:Y:S01]  /*02d0*/  MUFU.SQRT R5, R0 ;  /* 0x0000000000057308 */ /* 0x000ea20000002000 */
[C---:B-1----:R-:W-:Y:S02]  /*02e0*/  FSETP.GT.AND P2, PT, R4.reuse, 9.9999999600419720025e-13, PT ;  /* 0x2b8cbccc0400780b */ /* 0x042fe40003f44000 */
[----:B------:R-:W-:-:S02]  /*02f0*/  FSETP.NAN.AND P3, PT, R4, R4, PT ;  /* 0x000000040400720b */ /* 0x000fc40003f68000 */
[----:B--2---:R-:W-:-:S09]  /*0300*/  FSETP.GT.AND P1, PT, R5, 9.9999999600419720025e-13, PT ;  /* 0x2b8cbccc0500780b */ /* 0x004fd20003f24000 */
[----:B------:R-:W-:Y:S02]  /*0310*/  @!P2 FSEL R4, R4, 9.9999999600419720025e-13, P3 ;  /* 0x2b8cbccc0404a808 */ /* 0x000fe40001800000 */
[C---:B------:R-:W-:Y:S02]  /*0320*/  FSETP.NAN.AND P3, PT, R5.reuse, R5, PT ;  /* 0x000000050500720b */ /* 0x040fe40003f68000 */
[----:B------:R-:W-:Y:S02]  /*0330*/  FSETP.GT.AND P2, PT, R4, 8.50705917302346158658e+37, PT ;  /* 0x7e8000000400780b */ /* 0x000fe40003f44000 */
[----:B------:R-:W-:-:S04]  /*0340*/  @!P1 FSEL R5, R5, 9.9999999600419720025e-13, P3 ;  /* 0x2b8cbccc05059808 */ /* 0x000fc80001800000 */
[C---:B------:R-:W-:Y:S02]  /*0350*/  FSETP.GT.AND P1, PT, R5.reuse, 8.50705917302346158658e+37, PT ;  /* 0x7e8000000500780b */ /* 0x040fe40003f24000 */
[----:B------:R-:W-:Y:S02]  /*0360*/  FSETP.GEU.AND P3, PT, R4, 1.175494350822287508e-38, PT ;  /* 0x008000000400780b */ /* 0x000fe40003f6e000 */
[----:B------:R-:W-:-:S03]  /*0370*/  FSETP.GEU.AND P4, PT, R5, 1.175494350822287508e-38, PT ;  /* 0x008000000500780b */ /* 0x000fc60003f8e000 */
[----:B------:R-:W-:-:S06]  /*0380*/  @P2 FMUL R4, R4, 0.25 ;  /* 0x3e80000004042820 */ /* 0x000fcc0000400000 */
[----:B------:R-:W-:Y:S02]  /*0390*/  @P1 FMUL R5, R5, 0.25 ;  /* 0x3e80000005051820 */ /* 0x000fe40000400000 */
[----:B------:R-:W-:Y:S02]  /*03a0*/  @!P3 FMUL R4, R4, 16777216 ;  /* 0x4b8000000404b820 */ /* 0x000fe40000400000 */
[----:B------:R-:W-:Y:S02]  /*03b0*/  @!P4 FMUL R5, R5, 16777216 ;  /* 0x4b8000000505c820 */ /* 0x000fe40000400000 */
[----:B------:R-:W1:Y:S01]  /*03c0*/  MUFU.RCP R7, R4 ;  /* 0x0000000400077308 */ /* 0x000e620000001000 */
[----:B------:R-:W-:-:S07]  /*03d0*/  @P2 FMUL R20, R20, 0.25 ;  /* 0x3e80000014142820 */ /* 0x000fce0000400000 */
[----:B------:R-:W2:Y:S01]  /*03e0*/  MUFU.RCP R0, R5 ;  /* 0x0000000500007308 */ /* 0x000ea20000001000 */
[----:B------:R-:W-:Y:S01]  /*03f0*/  @P1 FMUL R21, R21, 0.25 ;  /* 0x3e80000015151820 */ /* 0x000fe20000400000 */
[----:B------:R-:W-:-:S03]  /*0400*/  @!P3 FMUL R20, R20, 16777216 ;  /* 0x4b8000001414b820 */ /* 0x000fc60000400000 */
[----:B------:R-:W-:Y:S01]  /*0410*/  @!P4 FMUL R21, R21, 16777216 ;  /* 0x4b8000001515c820 */ /* 0x000fe20000400000 */
[----:B-1----:R-:W-:-:S03]  /*0420*/  FMUL R20, R7, R20 ;  /* 0x0000001407147220 */ /* 0x002fc60000400000 */
[----:B--2---:R-:W-:Y:S01]  /*0430*/  FMUL R21, R0, R21 ;  /* 0x0000001500157220 */ /* 0x004fe20000400000 */
[----:B------:R-:W-:Y:S06]  /*0440*/  @P0 EXIT ;  /* 0x000000000000094d */ /* 0x000fec0003800000 */
[----:B------:R-:W-:Y:S01]  /*0450*/  STG.E.64 desc[UR4][R2.64], R20 ;  /* 0x0000001402007986 */ /* 0x000fe2000c101b04 */
[----:B------:R-:W-:Y:S05]  /*0460*/  EXIT ;  /* 0x000000000000794d */ /* 0x000fea0003800000 */
.L_x_0:
[----:B------:R-:W-:-:S00]  /*0470*/  BRA `(.L_x_0) ;  /* 0xfffffffc00fc7947 */ /* 0x000fc0000383ffff */
[----:B------:R-:W-:-:S00]  /*0480*/  NOP ;  /* 0x0000000000007918 */ /* 0x000fc00000000000 */
[----:B------:R-:W-:-:S00]  /*0490*/  NOP ;  /* 0x0000000000007918 */ /* 0x000fc00000000000 */
[----:B------:R-:W-:-:S00]  /*04a0*/  NOP ;  /* 0x0000000000007918 */ /* 0x000fc00000000000 */
[----:B------:R-:W-:-:S00]  /*04b0*/  NOP ;  /* 0x0000000000007918 */ /* 0x000fc00000000000 */
[----:B------:R-:W-:-:S00]  /*04c0*/  NOP ;  /* 0x0000000000007918 */ /* 0x000fc00000000000 */
[----:B------:R-:W-:-:S00]  /*04d0*/  NOP ;  /* 0x0000000000007918 */ /* 0x000fc00000000000 */
[----:B------:R-:W-:-:S00]  /*04e0*/  NOP ;  /* 0x0000000000007918 */ /* 0x000fc00000000000 */
[----:B------:R-:W-:-:S00]  /*04f0*/  NOP ;  /* 0x0000000000007918 */ /* 0x000fc00000000000 */
.L_x_1:


//--------------------- .nv.global.init           --------------------------
	.section	.nv.global.init,"aw",@progbits
.nv.global.init:
	.type		_$_str,@object
	.size		_$_str,(_$_str_$_2 - _$_str)
_$_str:
        /*0000*/ 	.byte	0x5f, 0x5f, 0x43, 0x55, 0x44, 0x41, 0x5f, 0x46, 0x54, 0x5a, 0x00
	.type		_$_str_$_2,@object
	.size		_$_str_$_2,(.L_1 - _$_str_$_2)
_$_str_$_2:
        /*000b*/ 	.byte	0x5f, 0x5f, 0x43, 0x55, 0x44, 0x41, 0x5f, 0x50, 0x52, 0x45, 0x43, 0x5f, 0x53, 0x51, 0x52, 0x54
        /*001b*/ 	.byte	0x00
.L_1:


//--------------------- .nv.constant0.triton_poi_fused_div_2 --------------------------
	.section	.nv.constant0.triton_poi_fused_div_2,"a",@progbits
	.sectionflags	@""
	.align	4
.nv.constant0.triton_poi_fused_div_2:
	.zero		548
